//
// Generated by NVIDIA NVVM Compiler
//
// Compiler Build ID: CL-36424714
// Cuda compilation tools, release 13.0, V13.0.88
// Based on NVVM 20.0.0
//

.version 9.0
.target sm_100
.address_size 64

	// .globl	_Z6smoothPKhPhii

.visible .entry _Z6smoothPKhPhii(
	.param .u64 .ptr .align 1 _Z6smoothPKhPhii_param_0,
	.param .u64 .ptr .align 1 _Z6smoothPKhPhii_param_1,
	.param .u32 _Z6smoothPKhPhii_param_2,
	.param .u32 _Z6smoothPKhPhii_param_3
)
{
	.reg .pred 	%p<4>;
	.reg .b16 	%rs<51>;
	.reg .b32 	%r<45>;
	.reg .b32 	%f<76>;
	.reg .b64 	%rd<38>;

	ld.param.u64 	%rd1, [_Z6smoothPKhPhii_param_0];
	ld.param.u64 	%rd2, [_Z6smoothPKhPhii_param_1];
	ld.param.u32 	%r4, [_Z6smoothPKhPhii_param_2];
	ld.param.u32 	%r3, [_Z6smoothPKhPhii_param_3];
	mov.u32 	%r6, %ntid.x;
	mov.u32 	%r7, %ctaid.x;
	mov.u32 	%r8, %tid.x;
	mad.lo.s32 	%r1, %r6, %r7, %r8;
	mov.u32 	%r9, %ntid.y;
	mov.u32 	%r10, %ctaid.y;
	mov.u32 	%r11, %tid.y;
	mad.lo.s32 	%r12, %r9, %r10, %r11;
	setp.ge.s32 	%p1, %r1, %r3;
	setp.ge.s32 	%p2, %r12, %r4;
	or.pred  	%p3, %p1, %p2;
	@%p3 bra 	$L__BB0_2;
	cvta.to.global.u64 	%rd3, %rd1;
	cvta.to.global.u64 	%rd4, %rd2;
	add.s32 	%r13, %r12, -2;
	mul.lo.s32 	%r14, %r13, %r3;
	cvt.s64.s32 	%rd5, %r14;
	cvt.s64.s32 	%rd6, %r1;
	add.s64 	%rd7, %rd6, %rd5;
	add.s64 	%rd8, %rd3, %rd7;
	ld.global.u8 	%rs1, [%rd8+-2];
	cvt.rn.f32.u16 	%f1, %rs1;
	add.s64 	%rd9, %rd4, %rd7;
	ld.global.u8 	%rs2, [%rd9+-2];
	cvt.rn.f32.u16 	%f2, %rs2;
	fma.rn.f32 	%f3, %f1, 0f3D23D70A, %f2;
	cvt.rzi.u32.f32 	%r15, %f3;
	st.global.u8 	[%rd9+-2], %r15;
	ld.global.u8 	%rs3, [%rd8+-1];
	cvt.rn.f32.u16 	%f4, %rs3;
	ld.global.u8 	%rs4, [%rd9+-1];
	cvt.rn.f32.u16 	%f5, %rs4;
	fma.rn.f32 	%f6, %f4, 0f3D23D70A, %f5;
	cvt.rzi.u32.f32 	%r16, %f6;
	st.global.u8 	[%rd9+-1], %r16;
	add.s32 	%r17, %r1, %r14;
	cvt.s64.s32 	%rd10, %r17;
	add.s64 	%rd11, %rd3, %rd10;
	ld.global.u8 	%rs5, [%rd11];
	cvt.rn.f32.u16 	%f7, %rs5;
	add.s64 	%rd12, %rd4, %rd10;
	ld.global.u8 	%rs6, [%rd12];
	cvt.rn.f32.u16 	%f8, %rs6;
	fma.rn.f32 	%f9, %f7, 0f3D23D70A, %f8;
	cvt.rzi.u32.f32 	%r18, %f9;
	st.global.u8 	[%rd12], %r18;
	ld.global.u8 	%rs7, [%rd11+1];
	cvt.rn.f32.u16 	%f10, %rs7;
	ld.global.u8 	%rs8, [%rd12+1];
	cvt.rn.f32.u16 	%f11, %rs8;
	fma.rn.f32 	%f12, %f10, 0f3D23D70A, %f11;
	cvt.rzi.u32.f32 	%r19, %f12;
	st.global.u8 	[%rd12+1], %r19;
	ld.global.u8 	%rs9, [%rd11+2];
	cvt.rn.f32.u16 	%f13, %rs9;
	ld.global.u8 	%rs10, [%rd12+2];
	cvt.rn.f32.u16 	%f14, %rs10;
	fma.rn.f32 	%f15, %f13, 0f3D23D70A, %f14;
	cvt.rzi.u32.f32 	%r20, %f15;
	st.global.u8 	[%rd12+2], %r20;
	add.s32 	%r21, %r14, %r3;
	cvt.s64.s32 	%rd13, %r21;
	add.s64 	%rd14, %rd6, %rd13;
	add.s64 	%rd15, %rd3, %rd14;
	ld.global.u8 	%rs11, [%rd15+-2];
	cvt.rn.f32.u16 	%f16, %rs11;
	add.s64 	%rd16, %rd4, %rd14;
	ld.global.u8 	%rs12, [%rd16+-2];
	cvt.rn.f32.u16 	%f17, %rs12;
	fma.rn.f32 	%f18, %f16, 0f3D23D70A, %f17;
	cvt.rzi.u32.f32 	%r22, %f18;
	st.global.u8 	[%rd16+-2], %r22;
	ld.global.u8 	%rs13, [%rd15+-1];
	cvt.rn.f32.u16 	%f19, %rs13;
	ld.global.u8 	%rs14, [%rd16+-1];
	cvt.rn.f32.u16 	%f20, %rs14;
	fma.rn.f32 	%f21, %f19, 0f3D23D70A, %f20;
	cvt.rzi.u32.f32 	%r23, %f21;
	st.global.u8 	[%rd16+-1], %r23;
	cvt.s64.s32 	%rd17, %r3;
	add.s64 	%rd18, %rd11, %rd17;
	ld.global.u8 	%rs15, [%rd18];
	cvt.rn.f32.u16 	%f22, %rs15;
	add.s64 	%rd19, %rd12, %rd17;
	ld.global.u8 	%rs16, [%rd19];
	cvt.rn.f32.u16 	%f23, %rs16;
	fma.rn.f32 	%f24, %f22, 0f3D23D70A, %f23;
	cvt.rzi.u32.f32 	%r24, %f24;
	st.global.u8 	[%rd19], %r24;
	ld.global.u8 	%rs17, [%rd18+1];
	cvt.rn.f32.u16 	%f25, %rs17;
	ld.global.u8 	%rs18, [%rd19+1];
	cvt.rn.f32.u16 	%f26, %rs18;
	fma.rn.f32 	%f27, %f25, 0f3D23D70A, %f26;
	cvt.rzi.u32.f32 	%r25, %f27;
	st.global.u8 	[%rd19+1], %r25;
	ld.global.u8 	%rs19, [%rd18+2];
	cvt.rn.f32.u16 	%f28, %rs19;
	ld.global.u8 	%rs20, [%rd19+2];
	cvt.rn.f32.u16 	%f29, %rs20;
	fma.rn.f32 	%f30, %f28, 0f3D23D70A, %f29;
	cvt.rzi.u32.f32 	%r26, %f30;
	st.global.u8 	[%rd19+2], %r26;
	add.s32 	%r27, %r21, %r3;
	cvt.s64.s32 	%rd20, %r27;
	add.s64 	%rd21, %rd6, %rd20;
	add.s64 	%rd22, %rd3, %rd21;
	ld.global.u8 	%rs21, [%rd22+-2];
	cvt.rn.f32.u16 	%f31, %rs21;
	add.s64 	%rd23, %rd4, %rd21;
	ld.global.u8 	%rs22, [%rd23+-2];
	cvt.rn.f32.u16 	%f32, %rs22;
	fma.rn.f32 	%f33, %f31, 0f3D23D70A, %f32;
	cvt.rzi.u32.f32 	%r28, %f33;
	st.global.u8 	[%rd23+-2], %r28;
	ld.global.u8 	%rs23, [%rd22+-1];
	cvt.rn.f32.u16 	%f34, %rs23;
	ld.global.u8 	%rs24, [%rd23+-1];
	cvt.rn.f32.u16 	%f35, %rs24;
	fma.rn.f32 	%f36, %f34, 0f3D23D70A, %f35;
	cvt.rzi.u32.f32 	%r29, %f36;
	st.global.u8 	[%rd23+-1], %r29;
	add.s64 	%rd24, %rd18, %rd17;
	ld.global.u8 	%rs25, [%rd24];
	cvt.rn.f32.u16 	%f37, %rs25;
	add.s64 	%rd25, %rd19, %rd17;
	ld.global.u8 	%rs26, [%rd25];
	cvt.rn.f32.u16 	%f38, %rs26;
	fma.rn.f32 	%f39, %f37, 0f3D23D70A, %f38;
	cvt.rzi.u32.f32 	%r30, %f39;
	st.global.u8 	[%rd25], %r30;
	ld.global.u8 	%rs27, [%rd24+1];
	cvt.rn.f32.u16 	%f40, %rs27;
	ld.global.u8 	%rs28, [%rd25+1];
	cvt.rn.f32.u16 	%f41, %rs28;
	fma.rn.f32 	%f42, %f40, 0f3D23D70A, %f41;
	cvt.rzi.u32.f32 	%r31, %f42;
	st.global.u8 	[%rd25+1], %r31;
	ld.global.u8 	%rs29, [%rd24+2];
	cvt.rn.f32.u16 	%f43, %rs29;
	ld.global.u8 	%rs30, [%rd25+2];
	cvt.rn.f32.u16 	%f44, %rs30;
	fma.rn.f32 	%f45, %f43, 0f3D23D70A, %f44;
	cvt.rzi.u32.f32 	%r32, %f45;
	st.global.u8 	[%rd25+2], %r32;
	add.s32 	%r33, %r27, %r3;
	cvt.s64.s32 	%rd26, %r33;
	add.s64 	%rd27, %rd6, %rd26;
	add.s64 	%rd28, %rd3, %rd27;
	ld.global.u8 	%rs31, [%rd28+-2];
	cvt.rn.f32.u16 	%f46, %rs31;
	add.s64 	%rd29, %rd4, %rd27;
	ld.global.u8 	%rs32, [%rd29+-2];
	cvt.rn.f32.u16 	%f47, %rs32;
	fma.rn.f32 	%f48, %f46, 0f3D23D70A, %f47;
	cvt.rzi.u32.f32 	%r34, %f48;
	st.global.u8 	[%rd29+-2], %r34;
	ld.global.u8 	%rs33, [%rd28+-1];
	cvt.rn.f32.u16 	%f49, %rs33;
	ld.global.u8 	%rs34, [%rd29+-1];
	cvt.rn.f32.u16 	%f50, %rs34;
	fma.rn.f32 	%f51, %f49, 0f3D23D70A, %f50;
	cvt.rzi.u32.f32 	%r35, %f51;
	st.global.u8 	[%rd29+-1], %r35;
	add.s64 	%rd30, %rd24, %rd17;
	ld.global.u8 	%rs35, [%rd30];
	cvt.rn.f32.u16 	%f52, %rs35;
	add.s64 	%rd31, %rd25, %rd17;
	ld.global.u8 	%rs36, [%rd31];
	cvt.rn.f32.u16 	%f53, %rs36;
	fma.rn.f32 	%f54, %f52, 0f3D23D70A, %f53;
	cvt.rzi.u32.f32 	%r36, %f54;
	st.global.u8 	[%rd31], %r36;
	ld.global.u8 	%rs37, [%rd30+1];
	cvt.rn.f32.u16 	%f55, %rs37;
	ld.global.u8 	%rs38, [%rd31+1];
	cvt.rn.f32.u16 	%f56, %rs38;
	fma.rn.f32 	%f57, %f55, 0f3D23D70A, %f56;
	cvt.rzi.u32.f32 	%r37, %f57;
	st.global.u8 	[%rd31+1], %r37;
	ld.global.u8 	%rs39, [%rd30+2];
	cvt.rn.f32.u16 	%f58, %rs39;
	ld.global.u8 	%rs40, [%rd31+2];
	cvt.rn.f32.u16 	%f59, %rs40;
	fma.rn.f32 	%f60, %f58, 0f3D23D70A, %f59;
	cvt.rzi.u32.f32 	%r38, %f60;
	st.global.u8 	[%rd31+2], %r38;
	add.s32 	%r39, %r33, %r3;
	cvt.s64.s32 	%rd32, %r39;
	add.s64 	%rd33, %rd6, %rd32;
	add.s64 	%rd34, %rd3, %rd33;
	ld.global.u8 	%rs41, [%rd34+-2];
	cvt.rn.f32.u16 	%f61, %rs41;
	add.s64 	%rd35, %rd4, %rd33;
	ld.global.u8 	%rs42, [%rd35+-2];
	cvt.rn.f32.u16 	%f62, %rs42;
	fma.rn.f32 	%f63, %f61, 0f3D23D70A, %f62;
	cvt.rzi.u32.f32 	%r40, %f63;
	st.global.u8 	[%rd35+-2], %r40;
	ld.global.u8 	%rs43, [%rd34+-1];
	cvt.rn.f32.u16 	%f64, %rs43;
	ld.global.u8 	%rs44, [%rd35+-1];
	cvt.rn.f32.u16 	%f65, %rs44;
	fma.rn.f32 	%f66, %f64, 0f3D23D70A, %f65;
	cvt.rzi.u32.f32 	%r41, %f66;
	st.global.u8 	[%rd35+-1], %r41;
	add.s64 	%rd36, %rd30, %rd17;
	ld.global.u8 	%rs45, [%rd36];
	cvt.rn.f32.u16 	%f67, %rs45;
	add.s64 	%rd37, %rd31, %rd17;
	ld.global.u8 	%rs46, [%rd37];
	cvt.rn.f32.u16 	%f68, %rs46;
	fma.rn.f32 	%f69, %f67, 0f3D23D70A, %f68;
	cvt.rzi.u32.f32 	%r42, %f69;
	st.global.u8 	[%rd37], %r42;
	ld.global.u8 	%rs47, [%rd36+1];
	cvt.rn.f32.u16 	%f70, %rs47;
	ld.global.u8 	%rs48, [%rd37+1];
	cvt.rn.f32.u16 	%f71, %rs48;
	fma.rn.f32 	%f72, %f70, 0f3D23D70A, %f71;
	cvt.rzi.u32.f32 	%r43, %f72;
	st.global.u8 	[%rd37+1], %r43;
	ld.global.u8 	%rs49, [%rd36+2];
	cvt.rn.f32.u16 	%f73, %rs49;
	ld.global.u8 	%rs50, [%rd37+2];
	cvt.rn.f32.u16 	%f74, %rs50;
	fma.rn.f32 	%f75, %f73, 0f3D23D70A, %f74;
	cvt.rzi.u32.f32 	%r44, %f75;
	st.global.u8 	[%rd37+2], %r44;
$L__BB0_2:
	ret;

}


// ===== COMPILED SASS (sm_100) =====

	.target	sm_100

	.elftype	@"ET_EXEC"


//--------------------- .note.nv.tkinfo           --------------------------
	.section	.note.nv.tkinfo,"",@"SHT_NOTE"
	.sectionflags	@"SHF_NOTE_NV_TKINFO"
	.tkinfo
        /*0018*/ 	.word	0x00000002
        /*0030*/ 	.string	""
        /*0030*/ 	.string	"ptxas"
        /*0030*/ 	.string	"Cuda compilation tools, release 13.0, V13.0.88"
        /*0030*/ 	.string	"Build cuda_13.0.r13.0/compiler.36424714_0"
        /*0030*/ 	.string	"-arch sm_100 -m 64 "



//--------------------- .note.nv.cuinfo           --------------------------
	.section	.note.nv.cuinfo,"",@"SHT_NOTE"
	.sectionflags	@"SHF_NOTE_NV_CUINFO"
        /*0018*/ 	.short	0x0002
        /*001a*/ 	.short	0x0064
        /*001c*/ 	.short	0x0082
	.zero		2


//--------------------- .nv.info                  --------------------------
	.section	.nv.info,"",@"SHT_CUDA_INFO"
	.align	4


	//----- nvinfo : EIATTR_REGCOUNT
	.align		4
        /*0000*/ 	.byte	0x04, 0x2f
        /*0002*/ 	.short	(.L_1 - .L_0)
	.align		4
.L_0:
        /*0004*/ 	.word	index@(_Z6smoothPKhPhii)
        /*0008*/ 	.word	0x00000013


	//----- nvinfo : EIATTR_FRAME_SIZE
	.align		4
.L_1:
        /*000c*/ 	.byte	0x04, 0x11
        /*000e*/ 	.short	(.L_3 - .L_2)
	.align		4
.L_2:
        /*0010*/ 	.word	index@(_Z6smoothPKhPhii)
        /*0014*/ 	.word	0x00000000


	//----- nvinfo : EIATTR_MIN_STACK_SIZE
	.align		4
.L_3:
        /*0018*/ 	.byte	0x04, 0x12
        /*001a*/ 	.short	(.L_5 - .L_4)
	.align		4
.L_4:
        /*001c*/ 	.word	index@(_Z6smoothPKhPhii)
        /*0020*/ 	.word	0x00000000
.L_5:


//--------------------- .nv.compat                --------------------------
	.section	.nv.compat,"",@"SHT_CUDA_COMPAT_INFO"
	.align	4
        /*0000*/ 	.byte	0x02, 0x09, 0x00, 0x00, 0x02, 0x02, 0x01, 0x00, 0x02, 0x05, 0x05, 0x00, 0x03, 0x07, 0x01, 0x01
        /*0010*/ 	.byte	0x02, 0x03, 0x00, 0x00, 0x02, 0x06, 0x01, 0x00, 0x04, 0x0b, 0x08, 0x00, 0x09, 0x00, 0x00, 0x00
        /*0020*/ 	.byte	0x00, 0x00, 0x00, 0x00


//--------------------- .nv.info._Z6smoothPKhPhii --------------------------
	.section	.nv.info._Z6smoothPKhPhii,"",@"SHT_CUDA_INFO"
	.sectionflags	@""
	.align	4


	//----- nvinfo : EIATTR_CUDA_API_VERSION
	.align		4
        /*0000*/ 	.byte	0x04, 0x37
        /*0002*/ 	.short	(.L_7 - .L_6)
.L_6:
        /*0004*/ 	.word	0x00000082


	//----- nvinfo : EIATTR_KPARAM_INFO
	.align		4
.L_7:
        /*0008*/ 	.byte	0x04, 0x17
        /*000a*/ 	.short	(.L_9 - .L_8)
.L_8:
        /*000c*/ 	.word	0x00000000
        /*0010*/ 	.short	0x0003
        /*0012*/ 	.short	0x0014
        /*0014*/ 	.byte	0x00, 0xf0, 0x11, 0x00


	//----- nvinfo : EIATTR_KPARAM_INFO
	.align		4
.L_9:
        /*0018*/ 	.byte	0x04, 0x17
        /*001a*/ 	.short	(.L_11 - .L_10)
.L_10:
        /*001c*/ 	.word	0x00000000
        /*0020*/ 	.short	0x0002
        /*0022*/ 	.short	0x0010
        /*0024*/ 	.byte	0x00, 0xf0, 0x11, 0x00


	//----- nvinfo : EIATTR_KPARAM_INFO
	.align		4
.L_11:
        /*0028*/ 	.byte	0x04, 0x17
        /*002a*/ 	.short	(.L_13 - .L_12)
.L_12:
        /*002c*/ 	.word	0x00000000
        /*0030*/ 	.short	0x0001
        /*0032*/ 	.short	0x0008
        /*0034*/ 	.byte	0x00, 0xf5, 0x21, 0x00


	//----- nvinfo : EIATTR_KPARAM_INFO
	.align		4
.L_13:
        /*0038*/ 	.byte	0x04, 0x17
        /*003a*/ 	.short	(.L_15 - .L_14)
.L_14:
        /*003c*/ 	.word	0x00000000
        /*0040*/ 	.short	0x0000
        /*0042*/ 	.short	0x0000
        /*0044*/ 	.byte	0x00, 0xf5, 0x21, 0x00


	//----- nvinfo : EIATTR_SPARSE_MMA_MASK
	.align		4
.L_15:
        /*0048*/ 	.byte	0x03, 0x50
        /*004a*/ 	.short	0x0000


	//----- nvinfo : EIATTR_MAXREG_COUNT
	.align		4
        /*004c*/ 	.byte	0x03, 0x1b
        /*004e*/ 	.short	0x00ff


	//----- nvinfo : EIATTR_MERCURY_ISA_VERSION
	.align		4
        /*0050*/ 	.byte	0x03, 0x5f
        /*0052*/ 	.short	0x0101


	//----- nvinfo : EIATTR_VRC_CTA_INIT_COUNT
	.align		4
        /*0054*/ 	.byte	0x02, 0x4a
	.zero		1
	.zero		1


	//----- nvinfo : EIATTR_EXIT_INSTR_OFFSETS
	.align		4
        /*0058*/ 	.byte	0x04, 0x1c
        /*005a*/ 	.short	(.L_17 - .L_16)


	//   ....[0]....
.L_16:
        /*005c*/ 	.word	0x000000c0


	//   ....[1]....
        /*0060*/ 	.word	0x00000fa0


	//----- nvinfo : EIATTR_CBANK_PARAM_SIZE
	.align		4
.L_17:
        /*0064*/ 	.byte	0x03, 0x19
        /*0066*/ 	.short	0x0018


	//----- nvinfo : EIATTR_PARAM_CBANK
	.align		4
        /*0068*/ 	.byte	0x04, 0x0a
        /*006a*/ 	.short	(.L_19 - .L_18)
	.align		4
.L_18:
        /*006c*/ 	.word	index@(.nv.constant0._Z6smoothPKhPhii)
        /*0070*/ 	.short	0x0380
        /*0072*/ 	.short	0x0018


	//----- nvinfo : EIATTR_SW_WAR
	.align		4
.L_19:
        /*0074*/ 	.byte	0x04, 0x36
        /*0076*/ 	.short	(.L_21 - .L_20)
.L_20:
        /*0078*/ 	.word	0x00000008
.L_21:


//--------------------- .nv.callgraph             --------------------------
	.section	.nv.callgraph,"",@"SHT_CUDA_CALLGRAPH"
	.align	4
	.sectionentsize	8
	.align		4
        /*0000*/ 	.word	0x00000000
	.align		4
        /*0004*/ 	.word	0xffffffff
	.align		4
        /*0008*/ 	.word	0x00000000
	.align		4
        /*000c*/ 	.word	0xfffffffe
	.align		4
        /*0010*/ 	.word	0x00000000
	.align		4
        /*0014*/ 	.word	0xfffffffd
	.align		4
        /*0018*/ 	.word	0x00000000
	.align		4
        /*001c*/ 	.word	0xfffffffc


//--------------------- .text._Z6smoothPKhPhii    --------------------------
	.section	.text._Z6smoothPKhPhii,"ax",@progbits
	.align	128
        .global         _Z6smoothPKhPhii
        .type           _Z6smoothPKhPhii,@function
        .size           _Z6smoothPKhPhii,(.L_x_1 - _Z6smoothPKhPhii)
        .other          _Z6smoothPKhPhii,@"STO_CUDA_ENTRY STV_DEFAULT"
_Z6smoothPKhPhii:
.text._Z6smoothPKhPhii:
[----:B------:R-:W-:Y:S01]  /*0000*/  LDC R1, c[0x0][0x37c] ;  /* 0x0000df00ff017b82 */ /* 0x000fe20000000800 */
[----:B------:R-:W0:Y:S01]  /*0010*/  S2R R0, SR_CTAID.Y ;  /* 0x0000000000007919 */ /* 0x000e220000002600 */
[----:B------:R-:W1:Y:S01]  /*0020*/  LDCU UR4, c[0x0][0x360] ;  /* 0x00006c00ff0477ac */ /* 0x000e620008000800 */
[----:B------:R-:W0:Y:S01]  /*0030*/  S2R R5, SR_TID.Y ;  /* 0x0000000000057919 */ /* 0x000e220000002200 */
[----:B------:R-:W0:Y:S01]  /*0040*/  LDCU UR5, c[0x0][0x364] ;  /* 0x00006c80ff0577ac */ /* 0x000e220008000800 */
[----:B------:R-:W1:Y:S01]  /*0050*/  S2R R2, SR_CTAID.X ;  /* 0x0000000000027919 */ /* 0x000e620000002500 */
[----:B------:R-:W2:Y:S01]  /*0060*/  LDCU.64 UR6, c[0x0][0x390] ;  /* 0x00007200ff0677ac */ /* 0x000ea20008000a00 */
[----:B------:R-:W1:Y:S01]  /*0070*/  S2R R3, SR_TID.X ;  /* 0x0000000000037919 */ /* 0x000e620000002100 */
[----:B0-----:R-:W-:-:S05]  /*0080*/  IMAD R0, R0, UR5, R5 ;  /* 0x0000000500007c24 */ /* 0x001fca000f8e0205 */
[----:B--2---:R-:W-:Y:S01]  /*0090*/  ISETP.GE.AND P0, PT, R0, UR6, PT ;  /* 0x0000000600007c0c */ /* 0x004fe2000bf06270 */
[----:B-1----:R-:W-:-:S05]  /*00a0*/  IMAD R2, R2, UR4, R3 ;  /* 0x0000000402027c24 */ /* 0x002fca000f8e0203 */
[----:B------:R-:W-:-:S13]  /*00b0*/  ISETP.GE.OR P0, PT, R2, UR7, P0 ;  /* 0x0000000702007c0c */ /* 0x000fda0008706670 */
[----:B------:R-:W-:Y:S05]  /*00c0*/  @P0 EXIT ;  /* 0x000000000000094d */ /* 0x000fea0003800000 */
[----:B------:R-:W0:Y:S01]  /*00d0*/  LDCU.128 UR8, c[0x0][0x380] ;  /* 0x00007000ff0877ac */ /* 0x000e220008000c00 */
[----:B------:R-:W-:Y:S01]  /*00e0*/  VIADD R3, R0, 0xfffffffe ;  /* 0xfffffffe00037836 */ /* 0x000fe20000000000 */
[----:B------:R-:W-:Y:S01]  /*00f0*/  SHF.R.S32.HI R0, RZ, 0x1f, R2 ;  /* 0x0000001fff007819 */ /* 0x000fe20000011402 */
[----:B------:R-:W1:Y:S02]  /*0100*/  LDCU.64 UR4, c[0x0][0x358] ;  /* 0x00006b00ff0477ac */ /* 0x000e640008000a00 */
[----:B------:R-:W-:-:S05]  /*0110*/  IMAD R3, R3, UR7, RZ ;  /* 0x0000000703037c24 */ /* 0x000fca000f8e02ff */
[----:B------:R-:W-:-:S04]  /*0120*/  IADD3 R4, P0, PT, R2, R3, RZ ;  /* 0x0000000302047210 */ /* 0x000fc80007f1e0ff */
[----:B------:R-:W-:Y:S02]  /*0130*/  LEA.HI.X.SX32 R5, R3, R0, 0x1, P0 ;  /* 0x0000000003057211 */ /* 0x000fe400000f0eff */
[C---:B0-----:R-:W-:Y:S02]  /*0140*/  IADD3 R10, P0, PT, R4.reuse, UR8, RZ ;  /* 0x00000008040a7c10 */ /* 0x041fe4000ff1e0ff */
[----:B------:R-:W-:Y:S02]  /*0150*/  IADD3 R4, P1, PT, R4, UR10, RZ ;  /* 0x0000000a04047c10 */ /* 0x000fe4000ff3e0ff */
[C---:B------:R-:W-:Y:S02]  /*0160*/  IADD3.X R11, PT, PT, R5.reuse, UR9, RZ, P0, !PT ;  /* 0x00000009050b7c10 */ /* 0x040fe400087fe4ff */
[----:B------:R-:W-:-:S03]  /*0170*/  IADD3.X R5, PT, PT, R5, UR11, RZ, P1, !PT ;  /* 0x0000000b05057c10 */ /* 0x000fc60008ffe4ff */
[----:B-1----:R-:W2:Y:S04]  /*0180*/  LDG.E.U8 R6, desc[UR4][R10.64+-0x2] ;  /* 0xfffffe040a067981 */ /* 0x002ea8000c1e1100 */
[----:B------:R-:W3:Y:S01]  /*0190*/  LDG.E.U8 R7, desc[UR4][R4.64+-0x2] ;  /* 0xfffffe0404077981 */ /* 0x000ee2000c1e1100 */
[----:B--2---:R-:W-:Y:S02]  /*01a0*/  I2FP.F32.U32 R6, R6 ;  /* 0x0000000600067245 */ /* 0x004fe40000201000 */
[----:B---3--:R-:W-:-:S05]  /*01b0*/  I2FP.F32.U32 R7, R7 ;  /* 0x0000000700077245 */ /* 0x008fca0000201000 */
[----:B------:R-:W-:-:S04]  /*01c0*/  FFMA R6, R6, 0.039999999105930328369, R7 ;  /* 0x3d23d70a06067823 */ /* 0x000fc80000000007 */
[----:B------:R-:W0:Y:S02]  /*01d0*/  F2I.U32.TRUNC.NTZ R13, R6 ;  /* 0x00000006000d7305 */ /* 0x000e24000020f000 */
[----:B0-----:R0:W-:Y:S04]  /*01e0*/  STG.E.U8 desc[UR4][R4.64+-0x2], R13 ;  /* 0xfffffe0d04007986 */ /* 0x0011e8000c101104 */
[----:B------:R-:W2:Y:S04]  /*01f0*/  LDG.E.U8 R7, desc[UR4][R10.64+-0x1] ;  /* 0xffffff040a077981 */ /* 0x000ea8000c1e1100 */
[----:B------:R-:W3:Y:S01]  /*0200*/  LDG.E.U8 R8, desc[UR4][R4.64+-0x1] ;  /* 0xffffff0404087981 */ /* 0x000ee2000c1e1100 */
[----:B--2---:R-:W-:-:S02]  /*0210*/  I2FP.F32.U32 R7, R7 ;  /* 0x0000000700077245 */ /* 0x004fc40000201000 */
[----:B---3--:R-:W-:-:S05]  /*0220*/  I2FP.F32.U32 R8, R8 ;  /* 0x0000000800087245 */ /* 0x008fca0000201000 */
[----:B------:R-:W-:Y:S01]  /*0230*/  FFMA R12, R7, 0.039999999105930328369, R8 ;  /* 0x3d23d70a070c7823 */ /* 0x000fe20000000008 */
[----:B------:R-:W-:-:S03]  /*0240*/  IMAD.IADD R7, R2, 0x1, R3 ;  /* 0x0000000102077824 */ /* 0x000fc600078e0203 */
[----:B------:R-:W1:Y:S02]  /*0250*/  F2I.U32.TRUNC.NTZ R15, R12 ;  /* 0x0000000c000f7305 */ /* 0x000e64000020f000 */
[----:B------:R-:W-:Y:S02]  /*0260*/  SHF.R.S32.HI R14, RZ, 0x1f, R7 ;  /* 0x0000001fff0e7819 */ /* 0x000fe40000011407 */
[C---:B------:R-:W-:Y:S02]  /*0270*/  IADD3 R8, P0, PT, R7.reuse, UR8, RZ ;  /* 0x0000000807087c10 */ /* 0x040fe4000ff1e0ff */
[----:B------:R-:W-:Y:S02]  /*0280*/  IADD3 R6, P1, PT, R7, UR10, RZ ;  /* 0x0000000a07067c10 */ /* 0x000fe4000ff3e0ff */
[C---:B------:R-:W-:Y:S02]  /*0290*/  IADD3.X R9, PT, PT, R14.reuse, UR9, RZ, P0, !PT ;  /* 0x000000090e097c10 */ /* 0x040fe400087fe4ff */
[----:B------:R-:W-:Y:S01]  /*02a0*/  IADD3.X R7, PT, PT, R14, UR11, RZ, P1, !PT ;  /* 0x0000000b0e077c10 */ /* 0x000fe20008ffe4ff */
[----:B-1----:R1:W-:Y:S04]  /*02b0*/  STG.E.U8 desc[UR4][R4.64+-0x1], R15 ;  /* 0xffffff0f04007986 */ /* 0x0023e8000c101104 */
[----:B------:R-:W2:Y:S04]  /*02c0*/  LDG.E.U8 R10, desc[UR4][R8.64] ;  /* 0x00000004080a7981 */ /* 0x000ea8000c1e1100 */
[----:B------:R-:W3:Y:S04]  /*02d0*/  LDG.E.U8 R11, desc[UR4][R6.64] ;  /* 0x00000004060b7981 */ /* 0x000ee8000c1e1100 */
[----:B0-----:R-:W4:Y:S04]  /*02e0*/  LDG.E.U8 R13, desc[UR4][R6.64+0x1] ;  /* 0x00000104060d7981 */ /* 0x001f28000c1e1100 */
[----:B-1----:R-:W5:Y:S01]  /*02f0*/  LDG.E.U8 R5, desc[UR4][R6.64+0x2] ;  /* 0x0000020406057981 */ /* 0x002f62000c1e1100 */
[----:B--2---:R-:W-:-:S02]  /*0300*/  I2FP.F32.U32 R10, R10 ;  /* 0x0000000a000a7245 */ /* 0x004fc40000201000 */
[----:B---3--:R-:W-:-:S05]  /*0310*/  I2FP.F32.U32 R11, R11 ;  /* 0x0000000b000b7245 */ /* 0x008fca0000201000 */
[----:B------:R-:W-:-:S04]  /*0320*/  FFMA R10, R10, 0.039999999105930328369, R11 ;  /* 0x3d23d70a0a0a7823 */ /* 0x000fc8000000000b */
[----:B------:R-:W0:Y:S02]  /*0330*/  F2I.U32.TRUNC.NTZ R11, R10 ;  /* 0x0000000a000b7305 */ /* 0x000e24000020f000 */
[----:B0-----:R0:W-:Y:S04]  /*0340*/  STG.E.U8 desc[UR4][R6.64], R11 ;  /* 0x0000000b06007986 */ /* 0x0011e8000c101104 */
[----:B------:R-:W2:Y:S01]  /*0350*/  LDG.E.U8 R12, desc[UR4][R8.64+0x1] ;  /* 0x00000104080c7981 */ /* 0x000ea2000c1e1100 */
[----:B----4-:R-:W-:Y:S02]  /*0360*/  I2FP.F32.U32 R13, R13 ;  /* 0x0000000d000d7245 */ /* 0x010fe40000201000 */
[----:B--2---:R-:W-:-:S05]  /*0370*/  I2FP.F32.U32 R12, R12 ;  /* 0x0000000c000c7245 */ /* 0x004fca0000201000 */
[----:B------:R-:W-:-:S04]  /*0380*/  FFMA R12, R12, 0.039999999105930328369, R13 ;  /* 0x3d23d70a0c0c7823 */ /* 0x000fc8000000000d */
[----:B------:R-:W1:Y:S02]  /*0390*/  F2I.U32.TRUNC.NTZ R13, R12 ;  /* 0x0000000c000d7305 */ /* 0x000e64000020f000 */
[----:B-1----:R1:W-:Y:S04]  /*03a0*/  STG.E.U8 desc[UR4][R6.64+0x1], R13 ;  /* 0x0000010d06007986 */ /* 0x0023e8000c101104 */
[----:B------:R-:W2:Y:S01]  /*03b0*/  LDG.E.U8 R4, desc[UR4][R8.64+0x2] ;  /* 0x0000020408047981 */ /* 0x000ea2000c1e1100 */
[----:B-----5:R-:W-:Y:S01]  /*03c0*/  I2FP.F32.U32 R5, R5 ;  /* 0x0000000500057245 */ /* 0x020fe20000201000 */
[----:B------:R-:W-:Y:S01]  /*03d0*/  VIADD R3, R3, UR7 ;  /* 0x0000000703037c36 */ /* 0x000fe20008000000 */
[----:B--2---:R-:W-:-:S05]  /*03e0*/  I2FP.F32.U32 R4, R4 ;  /* 0x0000000400047245 */ /* 0x004fca0000201000 */
[----:B------:R-:W-:Y:S01]  /*03f0*/  FFMA R14, R4, 0.039999999105930328369, R5 ;  /* 0x3d23d70a040e7823 */ /* 0x000fe20000000005 */
[----:B------:R-:W-:-:S03]  /*0400*/  IADD3 R4, P0, PT, R2, R3, RZ ;  /* 0x0000000302047210 */ /* 0x000fc60007f1e0ff */
[----:B------:R-:W2:Y:S01]  /*0410*/  F2I.U32.TRUNC.NTZ R15, R14 ;  /* 0x0000000e000f7305 */ /* 0x000ea2000020f000 */
[----:B------:R-:W-:Y:S02]  /*0420*/  LEA.HI.X.SX32 R5, R3, R0, 0x1, P0 ;  /* 0x0000000003057211 */ /* 0x000fe400000f0eff */
[C---:B------:R-:W-:Y:S02]  /*0430*/  IADD3 R10, P0, PT, R4.reuse, UR8, RZ ;  /* 0x00000008040a7c10 */ /* 0x040fe4000ff1e0ff */
[----:B------:R-:W-:Y:S02]  /*0440*/  IADD3 R4, P1, PT, R4, UR10, RZ ;  /* 0x0000000a04047c10 */ /* 0x000fe4000ff3e0ff */
[C---:B0-----:R-:W-:Y:S02]  /*0450*/  IADD3.X R11, PT, PT, R5.reuse, UR9, RZ, P0, !PT ;  /* 0x00000009050b7c10 */ /* 0x041fe400087fe4ff */
[----:B------:R-:W-:Y:S01]  /*0460*/  IADD3.X R5, PT, PT, R5, UR11, RZ, P1, !PT ;  /* 0x0000000b05057c10 */ /* 0x000fe20008ffe4ff */
[----:B--2---:R0:W-:Y:S04]  /*0470*/  STG.E.U8 desc[UR4][R6.64+0x2], R15 ;  /* 0x0000020f06007986 */ /* 0x0041e8000c101104 */
[----:B------:R-:W2:Y:S04]  /*0480*/  LDG.E.U8 R12, desc[UR4][R10.64+-0x2] ;  /* 0xfffffe040a0c7981 */ /* 0x000ea8000c1e1100 */
[----:B-1----:R-:W3:Y:S01]  /*0490*/  LDG.E.U8 R13, desc[UR4][R4.64+-0x2] ;  /* 0xfffffe04040d7981 */ /* 0x002ee2000c1e1100 */
[----:B--2---:R-:W-:-:S02]  /*04a0*/  I2FP.F32.U32 R12, R12 ;  /* 0x0000000c000c7245 */ /* 0x004fc40000201000 */
[----:B---3--:R-:W-:-:S05]  /*04b0*/  I2FP.F32.U32 R13, R13 ;  /* 0x0000000d000d7245 */ /* 0x008fca0000201000 */
[----:B------:R-:W-:-:S04]  /*04c0*/  FFMA R12, R12, 0.039999999105930328369, R13 ;  /* 0x3d23d70a0c0c7823 */ /* 0x000fc8000000000d */
[----:B------:R-:W1:Y:S02]  /*04d0*/  F2I.U32.TRUNC.NTZ R13, R12 ;  /* 0x0000000c000d7305 */ /* 0x000e64000020f000 */
[----:B-1----:R1:W-:Y:S04]  /*04e0*/  STG.E.U8 desc[UR4][R4.64+-0x2], R13 ;  /* 0xfffffe0d04007986 */ /* 0x0023e8000c101104 */
[----:B------:R-:W2:Y:S04]  /*04f0*/  LDG.E.U8 R14, desc[UR4][R10.64+-0x1] ;  /* 0xffffff040a0e7981 */ /* 0x000ea8000c1e1100 */
[----:B------:R-:W3:Y:S01]  /*0500*/  LDG.E.U8 R16, desc[UR4][R4.64+-0x1] ;  /* 0xffffff0404107981 */ /* 0x000ee2000c1e1100 */
[----:B------:R-:W-:-:S02]  /*0510*/  USHF.R.S32.HI UR6, URZ, 0x1f, UR7 ;  /* 0x0000001fff067899 */ /* 0x000fc40008011407 */
[----:B------:R-:W-:Y:S02]  /*0520*/  IADD3 R8, P0, PT, R8, UR7, RZ ;  /* 0x0000000708087c10 */ /* 0x000fe4000ff1e0ff */
[----:B0-----:R-:W-:Y:S02]  /*0530*/  IADD3 R6, P1, PT, R6, UR7, RZ ;  /* 0x0000000706067c10 */ /* 0x001fe4000ff3e0ff */
[----:B------:R-:W-:Y:S02]  /*0540*/  IADD3.X R9, PT, PT, R9, UR6, RZ, P0, !PT ;  /* 0x0000000609097c10 */ /* 0x000fe400087fe4ff */
[----:B------:R-:W-:Y:S02]  /*0550*/  IADD3.X R7, PT, PT, R7, UR6, RZ, P1, !PT ;  /* 0x0000000607077c10 */ /* 0x000fe40008ffe4ff */
[----:B--2---:R-:W-:Y:S02]  /*0560*/  I2FP.F32.U32 R14, R14 ;  /* 0x0000000e000e7245 */ /* 0x004fe40000201000 */
[----:B---3--:R-:W-:-:S05]  /*0570*/  I2FP.F32.U32 R15, R16 ;  /* 0x00000010000f7245 */ /* 0x008fca0000201000 */
[----:B------:R-:W-:-:S04]  /*0580*/  FFMA R14, R14, 0.039999999105930328369, R15 ;  /* 0x3d23d70a0e0e7823 */ /* 0x000fc8000000000f */
[----:B------:R-:W0:Y:S02]  /*0590*/  F2I.U32.TRUNC.NTZ R15, R14 ;  /* 0x0000000e000f7305 */ /* 0x000e24000020f000 */
[----:B0-----:R0:W-:Y:S04]  /*05a0*/  STG.E.U8 desc[UR4][R4.64+-0x1], R15 ;  /* 0xffffff0f04007986 */ /* 0x0011e8000c101104 */
[----:B------:R-:W2:Y:S04]  /*05b0*/  LDG.E.U8 R10, desc[UR4][R8.64] ;  /* 0x00000004080a7981 */ /* 0x000ea8000c1e1100 */
[----:B------:R-:W3:Y:S04]  /*05c0*/  LDG.E.U8 R11, desc[UR4][R6.64] ;  /* 0x00000004060b7981 */ /* 0x000ee8000c1e1100 */
[----:B-1----:R-:W4:Y:S04]  /*05d0*/  LDG.E.U8 R13, desc[UR4][R6.64+0x1] ;  /* 0x00000104060d7981 */ /* 0x002f28000c1e1100 */
[----:B0-----:R-:W5:Y:S01]  /*05e0*/  LDG.E.U8 R5, desc[UR4][R6.64+0x2] ;  /* 0x0000020406057981 */ /* 0x001f62000c1e1100 */
        /* <DEDUP_REMOVED lines=33> */
[----:B------:R-:W-:-:S02]  /*0800*/  IADD3 R8, P0, PT, R8, UR7, RZ ;  /* 0x0000000708087c10 */ /* 0x000fc4000ff1e0ff */
        /* <DEDUP_REMOVED lines=56> */
[----:B-1----:R-:W4:Y:S01]  /*0b90*/  LDG.E.U8 R13, desc[UR4][R6.64+0x1] ;  /* 0x00000104060d7981 */ /* 0x002f22000c1e1100 */
[----:B--2---:R-:W-:-:S02]  /*0ba0*/  I2FP.F32.U32 R10, R10 ;  /* 0x0000000a000a7245 */ /* 0x004fc40000201000 */
[----:B---3--:R-:W-:-:S05]  /*0bb0*/  I2FP.F32.U32 R11, R11 ;  /* 0x0000000b000b7245 */ /* 0x008fca0000201000 */
[----:B------:R-:W-:-:S04]  /*0bc0*/  FFMA R10, R10, 0.039999999105930328369, R11 ;  /* 0x3d23d70a0a0a7823 */ /* 0x000fc8000000000b */
[----:B------:R-:W1:Y:S02]  /*0bd0*/  F2I.U32.TRUNC.NTZ R11, R10 ;  /* 0x0000000a000b7305 */ /* 0x000e64000020f000 */
[----:B-1----:R1:W-:Y:S04]  /*0be0*/  STG.E.U8 desc[UR4][R6.64], R11 ;  /* 0x0000000b06007986 */ /* 0x0023e8000c101104 */
[----:B------:R-:W2:Y:S01]  /*0bf0*/  LDG.E.U8 R12, desc[UR4][R8.64+0x1] ;  /* 0x00000104080c7981 */ /* 0x000ea2000c1e1100 */
[----:B----4-:R-:W-:Y:S02]  /*0c00*/  I2FP.F32.U32 R13, R13 ;  /* 0x0000000d000d7245 */ /* 0x010fe40000201000 */
[----:B--2---:R-:W-:-:S05]  /*0c10*/  I2FP.F32.U32 R12, R12 ;  /* 0x0000000c000c7245 */ /* 0x004fca0000201000 */
[----:B------:R-:W-:Y:S02]  /*0c20*/  FFMA R12, R12, 0.039999999105930328369, R13 ;  /* 0x3d23d70a0c0c7823 */ /* 0x000fe4000000000d */
[----:B------:R-:W2:Y:S02]  /*0c30*/  LDG.E.U8 R13, desc[UR4][R6.64+0x2] ;  /* 0x00000204060d7981 */ /* 0x000ea4000c1e1100 */
[----:B0-----:R-:W0:Y:S02]  /*0c40*/  F2I.U32.TRUNC.NTZ R5, R12 ;  /* 0x0000000c00057305 */ /* 0x001e24000020f000 */
[----:B0-----:R0:W-:Y:S04]  /*0c50*/  STG.E.U8 desc[UR4][R6.64+0x1], R5 ;  /* 0x0000010506007986 */ /* 0x0011e8000c101104 */
[----:B------:R-:W3:Y:S01]  /*0c60*/  LDG.E.U8 R4, desc[UR4][R8.64+0x2] ;  /* 0x0000020408047981 */ /* 0x000ee2000c1e1100 */
[----:B------:R-:W-:-:S05]  /*0c70*/  VIADD R3, R3, UR7 ;  /* 0x0000000703037c36 */ /* 0x000fca0008000000 */
[----:B------:R-:W-:-:S04]  /*0c80*/  IADD3 R2, P0, PT, R2, R3, RZ ;  /* 0x0000000302027210 */ /* 0x000fc80007f1e0ff */
[----:B------:R-:W-:Y:S02]  /*0c90*/  LEA.HI.X.SX32 R0, R3, R0, 0x1, P0 ;  /* 0x0000000003007211 */ /* 0x000fe400000f0eff */
[C---:B------:R-:W-:Y:S02]  /*0ca0*/  IADD3 R10, P0, PT, R2.reuse, UR8, RZ ;  /* 0x00000008020a7c10 */ /* 0x040fe4000ff1e0ff */
[----:B------:R-:W-:Y:S02]  /*0cb0*/  IADD3 R2, P1, PT, R2, UR10, RZ ;  /* 0x0000000a02027c10 */ /* 0x000fe4000ff3e0ff */
[C---:B-1----:R-:W-:Y:S02]  /*0cc0*/  IADD3.X R11, PT, PT, R0.reuse, UR9, RZ, P0, !PT ;  /* 0x00000009000b7c10 */ /* 0x042fe400087fe4ff */
[----:B------:R-:W-:Y:S02]  /*0cd0*/  IADD3.X R3, PT, PT, R0, UR11, RZ, P1, !PT ;  /* 0x0000000b00037c10 */ /* 0x000fe40008ffe4ff */
[----:B--2---:R-:W-:-:S02]  /*0ce0*/  I2FP.F32.U32 R13, R13 ;  /* 0x0000000d000d7245 */ /* 0x004fc40000201000 */
[----:B---3--:R-:W-:-:S05]  /*0cf0*/  I2FP.F32.U32 R4, R4 ;  /* 0x0000000400047245 */ /* 0x008fca0000201000 */
[----:B------:R-:W-:-:S04]  /*0d00*/  FFMA R4, R4, 0.039999999105930328369, R13 ;  /* 0x3d23d70a04047823 */ /* 0x000fc8000000000d */
[----:B------:R-:W1:Y:S02]  /*0d10*/  F2I.U32.TRUNC.NTZ R13, R4 ;  /* 0x00000004000d7305 */ /* 0x000e64000020f000 */
[----:B-1----:R1:W-:Y:S04]  /*0d20*/  STG.E.U8 desc[UR4][R6.64+0x2], R13 ;  /* 0x0000020d06007986 */ /* 0x0023e8000c101104 */
[----:B------:R-:W2:Y:S04]  /*0d30*/  LDG.E.U8 R0, desc[UR4][R10.64+-0x2] ;  /* 0xfffffe040a007981 */ /* 0x000ea8000c1e1100 */
[----:B0-----:R-:W3:Y:S01]  /*0d40*/  LDG.E.U8 R5, desc[UR4][R2.64+-0x2] ;  /* 0xfffffe0402057981 */ /* 0x001ee2000c1e1100 */
[----:B--2---:R-:W-:-:S02]  /*0d50*/  I2FP.F32.U32 R0, R0 ;  /* 0x0000000000007245 */ /* 0x004fc40000201000 */
[----:B---3--:R-:W-:-:S05]  /*0d60*/  I2FP.F32.U32 R5, R5 ;  /* 0x0000000500057245 */ /* 0x008fca0000201000 */
[----:B------:R-:W-:-:S04]  /*0d70*/  FFMA R0, R0, 0.039999999105930328369, R5 ;  /* 0x3d23d70a00007823 */ /* 0x000fc80000000005 */
[----:B------:R-:W0:Y:S02]  /*0d80*/  F2I.U32.TRUNC.NTZ R15, R0 ;  /* 0x00000000000f7305 */ /* 0x000e24000020f000 */
[----:B0-----:R-:W-:Y:S04]  /*0d90*/  STG.E.U8 desc[UR4][R2.64+-0x2], R15 ;  /* 0xfffffe0f02007986 */ /* 0x001fe8000c101104 */
[----:B------:R-:W2:Y:S04]  /*0da0*/  LDG.E.U8 R4, desc[UR4][R10.64+-0x1] ;  /* 0xffffff040a047981 */ /* 0x000ea8000c1e1100 */
[----:B------:R-:W3:Y:S01]  /*0db0*/  LDG.E.U8 R5, desc[UR4][R2.64+-0x1] ;  /* 0xffffff0402057981 */ /* 0x000ee2000c1e1100 */
[----:B-1----:R-:W-:-:S04]  /*0dc0*/  IADD3 R6, P1, PT, R6, UR7, RZ ;  /* 0x0000000706067c10 */ /* 0x002fc8000ff3e0ff */
[----:B------:R-:W-:Y:S02]  /*0dd0*/  IADD3.X R7, PT, PT, R7, UR6, RZ, P1, !PT ;  /* 0x0000000607077c10 */ /* 0x000fe40008ffe4ff */
[----:B--2---:R-:W-:Y:S02]  /*0de0*/  I2FP.F32.U32 R4, R4 ;  /* 0x0000000400047245 */ /* 0x004fe40000201000 */
[----:B---3--:R-:W-:-:S05]  /*0df0*/  I2FP.F32.U32 R5, R5 ;  /* 0x0000000500057245 */ /* 0x008fca0000201000 */
[----:B------:R-:W-:-:S04]  /*0e00*/  FFMA R12, R4, 0.039999999105930328369, R5 ;  /* 0x3d23d70a040c7823 */ /* 0x000fc80000000005 */
[----:B------:R-:W0:Y:S01]  /*0e10*/  F2I.U32.TRUNC.NTZ R13, R12 ;  /* 0x0000000c000d7305 */ /* 0x000e22000020f000 */
[----:B------:R-:W-:-:S04]  /*0e20*/  IADD3 R4, P0, PT, R8, UR7, RZ ;  /* 0x0000000708047c10 */ /* 0x000fc8000ff1e0ff */
[----:B------:R-:W-:Y:S01]  /*0e30*/  IADD3.X R5, PT, PT, R9, UR6, RZ, P0, !PT ;  /* 0x0000000609057c10 */ /* 0x000fe200087fe4ff */
[----:B0-----:R0:W-:Y:S04]  /*0e40*/  STG.E.U8 desc[UR4][R2.64+-0x1], R13 ;  /* 0xffffff0d02007986 */ /* 0x0011e8000c101104 */
[----:B------:R-:W2:Y:S04]  /*0e50*/  LDG.E.U8 R0, desc[UR4][R4.64] ;  /* 0x0000000404007981 */ /* 0x000ea8000c1e1100 */
[----:B------:R-:W3:Y:S04]  /*0e60*/  LDG.E.U8 R8, desc[UR4][R6.64] ;  /* 0x0000000406087981 */ /* 0x000ee8000c1e1100 */
[----:B------:R-:W4:Y:S01]  /*0e70*/  LDG.E.U8 R10, desc[UR4][R6.64+0x1] ;  /* 0x00000104060a7981 */ /* 0x000f22000c1e1100 */
[----:B--2---:R-:W-:-:S02]  /*0e80*/  I2FP.F32.U32 R0, R0 ;  /* 0x0000000000007245 */ /* 0x004fc40000201000 */
[----:B---3--:R-:W-:-:S05]  /*0e90*/  I2FP.F32.U32 R9, R8 ;  /* 0x0000000800097245 */ /* 0x008fca0000201000 */
[----:B------:R-:W-:-:S04]  /*0ea0*/  FFMA R0, R0, 0.039999999105930328369, R9 ;  /* 0x3d23d70a00007823 */ /* 0x000fc80000000009 */
[----:B------:R-:W1:Y:S02]  /*0eb0*/  F2I.U32.TRUNC.NTZ R9, R0 ;  /* 0x0000000000097305 */ /* 0x000e64000020f000 */
[----:B-1----:R1:W-:Y:S04]  /*0ec0*/  STG.E.U8 desc[UR4][R6.64], R9 ;  /* 0x0000000906007986 */ /* 0x0023e8000c101104 */
[----:B------:R-:W2:Y:S01]  /*0ed0*/  LDG.E.U8 R8, desc[UR4][R4.64+0x1] ;  /* 0x0000010404087981 */ /* 0x000ea2000c1e1100 */
[----:B----4-:R-:W-:-:S03]  /*0ee0*/  I2FP.F32.U32 R11, R10 ;  /* 0x0000000a000b7245 */ /* 0x010fc60000201000 */
[----:B------:R-:W3:Y:S01]  /*0ef0*/  LDG.E.U8 R10, desc[UR4][R6.64+0x2] ;  /* 0x00000204060a7981 */ /* 0x000ee2000c1e1100 */
[----:B--2---:R-:W-:-:S05]  /*0f00*/  I2FP.F32.U32 R8, R8 ;  /* 0x0000000800087245 */ /* 0x004fca0000201000 */
[----:B------:R-:W-:-:S04]  /*0f10*/  FFMA R8, R8, 0.039999999105930328369, R11 ;  /* 0x3d23d70a08087823 */ /* 0x000fc8000000000b */
[----:B0-----:R-:W0:Y:S02]  /*0f20*/  F2I.U32.TRUNC.NTZ R3, R8 ;  /* 0x0000000800037305 */ /* 0x001e24000020f000 */
[----:B0-----:R-:W-:Y:S04]  /*0f30*/  STG.E.U8 desc[UR4][R6.64+0x1], R3 ;  /* 0x0000010306007986 */ /* 0x001fe8000c101104 */
[----:B------:R-:W2:Y:S01]  /*0f40*/  LDG.E.U8 R2, desc[UR4][R4.64+0x2] ;  /* 0x0000020404027981 */ /* 0x000ea2000c1e1100 */
[----:B---3--:R-:W-:Y:S02]  /*0f50*/  I2FP.F32.U32 R11, R10 ;  /* 0x0000000a000b7245 */ /* 0x008fe40000201000 */
[----:B--2---:R-:W-:-:S05]  /*0f60*/  I2FP.F32.U32 R2, R2 ;  /* 0x0000000200027245 */ /* 0x004fca0000201000 */
[----:B------:R-:W-:-:S04]  /*0f70*/  FFMA R2, R2, 0.039999999105930328369, R11 ;  /* 0x3d23d70a02027823 */ /* 0x000fc8000000000b */
[----:B-1----:R-:W0:Y:S02]  /*0f80*/  F2I.U32.TRUNC.NTZ R9, R2 ;  /* 0x0000000200097305 */ /* 0x002e24000020f000 */
[----:B0-----:R-:W-:Y:S01]  /*0f90*/  STG.E.U8 desc[UR4][R6.64+0x2], R9 ;  /* 0x0000020906007986 */ /* 0x001fe2000c101104 */
[----:B------:R-:W-:Y:S05]  /*0fa0*/  EXIT ;  /* 0x000000000000794d */ /* 0x000fea0003800000 */
.L_x_0:
[----:B------:R-:W-:-:S00]  /*0fb0*/  BRA `(.L_x_0) ;  /* 0xfffffffc00fc7947 */ /* 0x000fc0000383ffff */
[----:B------:R-:W-:-:S00]  /*0fc0*/  NOP ;  /* 0x0000000000007918 */ /* 0x000fc00000000000 */
        /* <DEDUP_REMOVED lines=11> */
.L_x_1:


//--------------------- .nv.shared.reserved.0     --------------------------
	.section	.nv.shared.reserved.0,"aw",@nobits
	.weak		__nv_reservedSMEM_offset_0_alias
	.size		__nv_reservedSMEM_offset_0_alias, 0, 64
	.other		__nv_reservedSMEM_offset_0_alias,@"STO_CUDA_RESERVED_SHARED STV_DEFAULT"
__nv_reservedSMEM_offset_0_alias:
	.zero		0
	.zero		64


//--------------------- .nv.constant0._Z6smoothPKhPhii --------------------------
	.section	.nv.constant0._Z6smoothPKhPhii,"a",@progbits
	.sectionflags	@""
	.align	4
.nv.constant0._Z6smoothPKhPhii:
	.zero		920


//--------------------- SYMBOLS --------------------------

	.type		.nv.reservedSmem.offset0,@object
	.size		.nv.reservedSmem.offset0,0x4
